//
// Generated by NVIDIA NVVM Compiler
//
// Compiler Build ID: CL-36424714
// Cuda compilation tools, release 13.0, V13.0.88
// Based on NVVM 20.0.0
//

.version 9.0
.target sm_100
.address_size 64

	// .globl	_Z6reducePiS_
// _ZZ6reducePiS_E6s_data has been demoted

.visible .entry _Z6reducePiS_(
	.param .u64 .ptr .align 1 _Z6reducePiS__param_0,
	.param .u64 .ptr .align 1 _Z6reducePiS__param_1
)
{
	.reg .pred 	%p<5>;
	.reg .b32 	%r<21>;
	.reg .b64 	%rd<9>;
	// demoted variable
	.shared .align 4 .b8 _ZZ6reducePiS_E6s_data[39936];
	ld.param.u64 	%rd2, [_Z6reducePiS__param_0];
	ld.param.u64 	%rd1, [_Z6reducePiS__param_1];
	cvta.to.global.u64 	%rd3, %rd2;
	mov.u32 	%r1, %tid.x;
	mov.u32 	%r2, %ctaid.x;
	mov.u32 	%r3, %ntid.x;
	mad.lo.s32 	%r7, %r2, %r3, %r1;
	mul.wide.u32 	%rd4, %r7, 4;
	add.s64 	%rd5, %rd3, %rd4;
	ld.global.u32 	%r8, [%rd5];
	shl.b32 	%r9, %r1, 2;
	mov.u32 	%r10, _ZZ6reducePiS_E6s_data;
	add.s32 	%r4, %r10, %r9;
	st.shared.u32 	[%r4], %r8;
	bar.sync 	0;
	setp.lt.u32 	%p1, %r3, 2;
	@%p1 bra 	$L__BB0_5;
	mov.b32 	%r20, 1;
$L__BB0_2:
	shl.b32 	%r6, %r20, 1;
	add.s32 	%r12, %r6, -1;
	and.b32  	%r13, %r12, %r1;
	setp.ne.s32 	%p2, %r13, 0;
	@%p2 bra 	$L__BB0_4;
	shl.b32 	%r14, %r20, 2;
	add.s32 	%r15, %r4, %r14;
	ld.shared.u32 	%r16, [%r15];
	ld.shared.u32 	%r17, [%r4];
	add.s32 	%r18, %r17, %r16;
	st.shared.u32 	[%r4], %r18;
$L__BB0_4:
	bar.sync 	0;
	setp.lt.u32 	%p3, %r6, %r3;
	mov.u32 	%r20, %r6;
	@%p3 bra 	$L__BB0_2;
$L__BB0_5:
	setp.ne.s32 	%p4, %r1, 0;
	@%p4 bra 	$L__BB0_7;
	ld.shared.u32 	%r19, [_ZZ6reducePiS_E6s_data];
	cvta.to.global.u64 	%rd6, %rd1;
	mul.wide.u32 	%rd7, %r2, 4;
	add.s64 	%rd8, %rd6, %rd7;
	st.global.u32 	[%rd8], %r19;
$L__BB0_7:
	ret;

}


// ===== COMPILED SASS (sm_100) =====

	.target	sm_100

	.elftype	@"ET_EXEC"


//--------------------- .note.nv.tkinfo           --------------------------
	.section	.note.nv.tkinfo,"",@"SHT_NOTE"
	.sectionflags	@"SHF_NOTE_NV_TKINFO"
	.tkinfo
        /*0018*/ 	.word	0x00000002
        /*0030*/ 	.string	""
        /*0030*/ 	.string	"ptxas"
        /*0030*/ 	.string	"Cuda compilation tools, release 13.0, V13.0.88"
        /*0030*/ 	.string	"Build cuda_13.0.r13.0/compiler.36424714_0"
        /*0030*/ 	.string	"-arch sm_100 -m 64 "



//--------------------- .note.nv.cuinfo           --------------------------
	.section	.note.nv.cuinfo,"",@"SHT_NOTE"
	.sectionflags	@"SHF_NOTE_NV_CUINFO"
        /*0018*/ 	.short	0x0002
        /*001a*/ 	.short	0x0064
        /*001c*/ 	.short	0x0082
	.zero		2


//--------------------- .nv.info                  --------------------------
	.section	.nv.info,"",@"SHT_CUDA_INFO"
	.align	4


	//----- nvinfo : EIATTR_REGCOUNT
	.align		4
        /*0000*/ 	.byte	0x04, 0x2f
        /*0002*/ 	.short	(.L_1 - .L_0)
	.align		4
.L_0:
        /*0004*/ 	.word	index@(_Z6reducePiS_)
        /*0008*/ 	.word	0x0000000b


	//----- nvinfo : EIATTR_FRAME_SIZE
	.align		4
.L_1:
        /*000c*/ 	.byte	0x04, 0x11
        /*000e*/ 	.short	(.L_3 - .L_2)
	.align		4
.L_2:
        /*0010*/ 	.word	index@(_Z6reducePiS_)
        /*0014*/ 	.word	0x00000000


	//----- nvinfo : EIATTR_MIN_STACK_SIZE
	.align		4
.L_3:
        /*0018*/ 	.byte	0x04, 0x12
        /*001a*/ 	.short	(.L_5 - .L_4)
	.align		4
.L_4:
        /*001c*/ 	.word	index@(_Z6reducePiS_)
        /*0020*/ 	.word	0x00000000
.L_5:


//--------------------- .nv.compat                --------------------------
	.section	.nv.compat,"",@"SHT_CUDA_COMPAT_INFO"
	.align	4
        /*0000*/ 	.byte	0x02, 0x09, 0x00, 0x00, 0x02, 0x02, 0x01, 0x00, 0x02, 0x05, 0x05, 0x00, 0x03, 0x07, 0x01, 0x01
        /*0010*/ 	.byte	0x02, 0x03, 0x00, 0x00, 0x02, 0x06, 0x01, 0x00, 0x04, 0x0b, 0x08, 0x00, 0x09, 0x00, 0x00, 0x00
        /*0020*/ 	.byte	0x00, 0x00, 0x00, 0x00


//--------------------- .nv.info._Z6reducePiS_    --------------------------
	.section	.nv.info._Z6reducePiS_,"",@"SHT_CUDA_INFO"
	.sectionflags	@""
	.align	4


	//----- nvinfo : EIATTR_CUDA_API_VERSION
	.align		4
        /*0000*/ 	.byte	0x04, 0x37
        /*0002*/ 	.short	(.L_7 - .L_6)
.L_6:
        /*0004*/ 	.word	0x00000082


	//----- nvinfo : EIATTR_KPARAM_INFO
	.align		4
.L_7:
        /*0008*/ 	.byte	0x04, 0x17
        /*000a*/ 	.short	(.L_9 - .L_8)
.L_8:
        /*000c*/ 	.word	0x00000000
        /*0010*/ 	.short	0x0001
        /*0012*/ 	.short	0x0008
        /*0014*/ 	.byte	0x00, 0xf5, 0x21, 0x00


	//----- nvinfo : EIATTR_KPARAM_INFO
	.align		4
.L_9:
        /*0018*/ 	.byte	0x04, 0x17
        /*001a*/ 	.short	(.L_11 - .L_10)
.L_10:
        /*001c*/ 	.word	0x00000000
        /*0020*/ 	.short	0x0000
        /*0022*/ 	.short	0x0000
        /*0024*/ 	.byte	0x00, 0xf5, 0x21, 0x00


	//----- nvinfo : EIATTR_SPARSE_MMA_MASK
	.align		4
.L_11:
        /*0028*/ 	.byte	0x03, 0x50
        /*002a*/ 	.short	0x0000


	//----- nvinfo : EIATTR_MAXREG_COUNT
	.align		4
        /*002c*/ 	.byte	0x03, 0x1b
        /*002e*/ 	.short	0x00ff


	//----- nvinfo : EIATTR_NUM_BARRIERS
	.align		4
        /*0030*/ 	.byte	0x02, 0x4c
        /*0032*/ 	.byte	0x01
	.zero		1


	//----- nvinfo : EIATTR_MERCURY_ISA_VERSION
	.align		4
        /*0034*/ 	.byte	0x03, 0x5f
        /*0036*/ 	.short	0x0101


	//----- nvinfo : EIATTR_VRC_CTA_INIT_COUNT
	.align		4
        /*0038*/ 	.byte	0x02, 0x4a
	.zero		1
	.zero		1


	//----- nvinfo : EIATTR_EXIT_INSTR_OFFSETS
	.align		4
        /*003c*/ 	.byte	0x04, 0x1c
        /*003e*/ 	.short	(.L_13 - .L_12)


	//   ....[0]....
.L_12:
        /*0040*/ 	.word	0x000001f0


	//   ....[1]....
        /*0044*/ 	.word	0x00000270


	//----- nvinfo : EIATTR_CBANK_PARAM_SIZE
	.align		4
.L_13:
        /*0048*/ 	.byte	0x03, 0x19
        /*004a*/ 	.short	0x0010


	//----- nvinfo : EIATTR_PARAM_CBANK
	.align		4
        /*004c*/ 	.byte	0x04, 0x0a
        /*004e*/ 	.short	(.L_15 - .L_14)
	.align		4
.L_14:
        /*0050*/ 	.word	index@(.nv.constant0._Z6reducePiS_)
        /*0054*/ 	.short	0x0380
        /*0056*/ 	.short	0x0010


	//----- nvinfo : EIATTR_SW_WAR
	.align		4
.L_15:
        /*0058*/ 	.byte	0x04, 0x36
        /*005a*/ 	.short	(.L_17 - .L_16)
.L_16:
        /*005c*/ 	.word	0x00000008
.L_17:


//--------------------- .nv.callgraph             --------------------------
	.section	.nv.callgraph,"",@"SHT_CUDA_CALLGRAPH"
	.align	4
	.sectionentsize	8
	.align		4
        /*0000*/ 	.word	0x00000000
	.align		4
        /*0004*/ 	.word	0xffffffff
	.align		4
        /*0008*/ 	.word	0x00000000
	.align		4
        /*000c*/ 	.word	0xfffffffe
	.align		4
        /*0010*/ 	.word	0x00000000
	.align		4
        /*0014*/ 	.word	0xfffffffd
	.align		4
        /*0018*/ 	.word	0x00000000
	.align		4
        /*001c*/ 	.word	0xfffffffc


//--------------------- .text._Z6reducePiS_       --------------------------
	.section	.text._Z6reducePiS_,"ax",@progbits
	.align	128
        .global         _Z6reducePiS_
        .type           _Z6reducePiS_,@function
        .size           _Z6reducePiS_,(.L_x_3 - _Z6reducePiS_)
        .other          _Z6reducePiS_,@"STO_CUDA_ENTRY STV_DEFAULT"
_Z6reducePiS_:
.text._Z6reducePiS_:
[----:B------:R-:W-:Y:S01]  /*0000*/  LDC R1, c[0x0][0x37c] ;  /* 0x0000df00ff017b82 */ /* 0x000fe20000000800 */
[----:B------:R-:W0:Y:S07]  /*0010*/  S2R R7, SR_TID.X ;  /* 0x0000000000077919 */ /* 0x000e2e0000002100 */
[----:B------:R-:W1:Y:S01]  /*0020*/  LDC.64 R2, c[0x0][0x380] ;  /* 0x0000e000ff027b82 */ /* 0x000e620000000a00 */
[----:B------:R-:W0:Y:S01]  /*0030*/  LDCU UR8, c[0x0][0x360] ;  /* 0x00006c00ff0877ac */ /* 0x000e220008000800 */
[----:B------:R-:W0:Y:S01]  /*0040*/  S2R R6, SR_CTAID.X ;  /* 0x0000000000067919 */ /* 0x000e220000002500 */
[----:B------:R-:W2:Y:S01]  /*0050*/  LDCU.64 UR6, c[0x0][0x358] ;  /* 0x00006b00ff0677ac */ /* 0x000ea20008000a00 */
[----:B0-----:R-:W-:-:S04]  /*0060*/  IMAD R5, R6, UR8, R7 ;  /* 0x0000000806057c24 */ /* 0x001fc8000f8e0207 */
[----:B-1----:R-:W-:-:S06]  /*0070*/  IMAD.WIDE.U32 R2, R5, 0x4, R2 ;  /* 0x0000000405027825 */ /* 0x002fcc00078e0002 */
[----:B--2---:R-:W2:Y:S01]  /*0080*/  LDG.E R2, desc[UR6][R2.64] ;  /* 0x0000000602027981 */ /* 0x004ea2000c1e1900 */
[----:B------:R-:W0:Y:S01]  /*0090*/  S2UR UR5, SR_CgaCtaId ;  /* 0x00000000000579c3 */ /* 0x000e220000008800 */
[----:B------:R-:W-:Y:S01]  /*00a0*/  UMOV UR4, 0x400 ;  /* 0x0000040000047882 */ /* 0x000fe20000000000 */
[----:B------:R-:W-:Y:S01]  /*00b0*/  UISETP.GE.U32.AND UP0, UPT, UR8, 0x2, UPT ;  /* 0x000000020800788c */ /* 0x000fe2000bf06070 */
[----:B------:R-:W-:Y:S01]  /*00c0*/  ISETP.NE.AND P0, PT, R7, RZ, PT ;  /* 0x000000ff0700720c */ /* 0x000fe20003f05270 */
[----:B0-----:R-:W-:-:S06]  /*00d0*/  ULEA UR4, UR5, UR4, 0x18 ;  /* 0x0000000405047291 */ /* 0x001fcc000f8ec0ff */
[----:B------:R-:W-:-:S05]  /*00e0*/  LEA R5, R7, UR4, 0x2 ;  /* 0x0000000407057c11 */ /* 0x000fca000f8e10ff */
[----:B--2---:R0:W-:Y:S01]  /*00f0*/  STS [R5], R2 ;  /* 0x0000000205007388 */ /* 0x0041e20000000800 */
[----:B------:R-:W-:Y:S06]  /*0100*/  BAR.SYNC.DEFER_BLOCKING 0x0 ;  /* 0x0000000000007b1d */ /* 0x000fec0000010000 */
[----:B------:R-:W-:Y:S05]  /*0110*/  BRA.U !UP0, `(.L_x_0) ;  /* 0x0000000108347547 */ /* 0x000fea000b800000 */
[----:B------:R-:W-:-:S07]  /*0120*/  IMAD.MOV.U32 R0, RZ, RZ, 0x1 ;  /* 0x00000001ff007424 */ /* 0x000fce00078e00ff */
.L_x_1:
[----:B------:R-:W-:-:S05]  /*0130*/  IMAD.SHL.U32 R8, R0, 0x2, RZ ;  /* 0x0000000200087824 */ /* 0x000fca00078e00ff */
[----:B0-----:R-:W-:-:S04]  /*0140*/  IADD3 R2, PT, PT, R8, -0x1, RZ ;  /* 0xffffffff08027810 */ /* 0x001fc80007ffe0ff */
[----:B------:R-:W-:-:S13]  /*0150*/  LOP3.LUT P1, RZ, R2, R7, RZ, 0xc0, !PT ;  /* 0x0000000702ff7212 */ /* 0x000fda000782c0ff */
[----:B------:R-:W-:Y:S01]  /*0160*/  @!P1 IMAD R2, R0, 0x4, R5 ;  /* 0x0000000400029824 */ /* 0x000fe200078e0205 */
[----:B------:R-:W-:Y:S01]  /*0170*/  @!P1 LDS R3, [R5] ;  /* 0x0000000005039984 */ /* 0x000fe20000000800 */
[----:B------:R-:W-:-:S04]  /*0180*/  MOV R0, R8 ;  /* 0x0000000800007202 */ /* 0x000fc80000000f00 */
[----:B------:R-:W0:Y:S02]  /*0190*/  @!P1 LDS R2, [R2] ;  /* 0x0000000002029984 */ /* 0x000e240000000800 */
[----:B0-----:R-:W-:-:S05]  /*01a0*/  @!P1 IADD3 R4, PT, PT, R2, R3, RZ ;  /* 0x0000000302049210 */ /* 0x001fca0007ffe0ff */
[----:B------:R1:W-:Y:S01]  /*01b0*/  @!P1 STS [R5], R4 ;  /* 0x0000000405009388 */ /* 0x0003e20000000800 */
[----:B------:R-:W-:Y:S01]  /*01c0*/  BAR.SYNC.DEFER_BLOCKING 0x0 ;  /* 0x0000000000007b1d */ /* 0x000fe20000010000 */
[----:B------:R-:W-:-:S13]  /*01d0*/  ISETP.GE.U32.AND P1, PT, R8, UR8, PT ;  /* 0x0000000808007c0c */ /* 0x000fda000bf26070 */
[----:B-1----:R-:W-:Y:S05]  /*01e0*/  @!P1 BRA `(.L_x_1) ;  /* 0xfffffffc00d09947 */ /* 0x002fea000383ffff */
.L_x_0:
[----:B------:R-:W-:Y:S05]  /*01f0*/  @P0 EXIT ;  /* 0x000000000000094d */ /* 0x000fea0003800000 */
[----:B------:R-:W1:Y:S01]  /*0200*/  S2UR UR5, SR_CgaCtaId ;  /* 0x00000000000579c3 */ /* 0x000e620000008800 */
[----:B------:R-:W-:-:S07]  /*0210*/  UMOV UR4, 0x400 ;  /* 0x0000040000047882 */ /* 0x000fce0000000000 */
[----:B0-----:R-:W0:Y:S01]  /*0220*/  LDC.64 R2, c[0x0][0x388] ;  /* 0x0000e200ff027b82 */ /* 0x001e220000000a00 */
[----:B-1----:R-:W-:Y:S01]  /*0230*/  ULEA UR4, UR5, UR4, 0x18 ;  /* 0x0000000405047291 */ /* 0x002fe2000f8ec0ff */
[----:B0-----:R-:W-:-:S08]  /*0240*/  IMAD.WIDE.U32 R2, R6, 0x4, R2 ;  /* 0x0000000406027825 */ /* 0x001fd000078e0002 */
[----:B------:R-:W0:Y:S04]  /*0250*/  LDS R5, [UR4] ;  /* 0x00000004ff057984 */ /* 0x000e280008000800 */
[----:B0-----:R-:W-:Y:S01]  /*0260*/  STG.E desc[UR6][R2.64], R5 ;  /* 0x0000000502007986 */ /* 0x001fe2000c101906 */
[----:B------:R-:W-:Y:S05]  /*0270*/  EXIT ;  /* 0x000000000000794d */ /* 0x000fea0003800000 */
.L_x_2:
[----:B------:R-:W-:-:S00]  /*0280*/  BRA `(.L_x_2) ;  /* 0xfffffffc00fc7947 */ /* 0x000fc0000383ffff */
[----:B------:R-:W-:-:S00]  /*0290*/  NOP ;  /* 0x0000000000007918 */ /* 0x000fc00000000000 */
        /* <DEDUP_REMOVED lines=14> */
.L_x_3:


//--------------------- .nv.shared._Z6reducePiS_  --------------------------
	.section	.nv.shared._Z6reducePiS_,"aw",@nobits
	.sectionflags	@""
	.align	4
.nv.shared._Z6reducePiS_:
	.zero		40960


//--------------------- .nv.shared.reserved.0     --------------------------
	.section	.nv.shared.reserved.0,"aw",@nobits
	.weak		__nv_reservedSMEM_offset_0_alias
	.size		__nv_reservedSMEM_offset_0_alias, 0, 64
	.other		__nv_reservedSMEM_offset_0_alias,@"STO_CUDA_RESERVED_SHARED STV_DEFAULT"
__nv_reservedSMEM_offset_0_alias:
	.zero		0
	.zero		64


//--------------------- .nv.constant0._Z6reducePiS_ --------------------------
	.section	.nv.constant0._Z6reducePiS_,"a",@progbits
	.sectionflags	@""
	.align	4
.nv.constant0._Z6reducePiS_:
	.zero		912


//--------------------- SYMBOLS --------------------------

	.type		.nv.reservedSmem.offset0,@object
	.size		.nv.reservedSmem.offset0,0x4
	.type		.nv.reservedSmem.cap,@object
	.size		.nv.reservedSmem.cap,0x4
